//
// Generated by NVIDIA NVVM Compiler
//
// Compiler Build ID: CL-36424714
// Cuda compilation tools, release 13.0, V13.0.88
// Based on NVVM 20.0.0
//

.version 9.0
.target sm_100
.address_size 64

	// .globl	_Z4scanPfS_i
.extern .shared .align 16 .b8 temp[];

.visible .entry _Z4scanPfS_i(
	.param .u64 .ptr .align 1 _Z4scanPfS_i_param_0,
	.param .u64 .ptr .align 1 _Z4scanPfS_i_param_1,
	.param .u32 _Z4scanPfS_i_param_2
)
{
	.reg .pred 	%p<5>;
	.reg .b32 	%r<35>;
	.reg .b32 	%f<10>;
	.reg .b64 	%rd<9>;

	ld.param.u64 	%rd1, [_Z4scanPfS_i_param_0];
	ld.param.u64 	%rd2, [_Z4scanPfS_i_param_1];
	ld.param.u32 	%r8, [_Z4scanPfS_i_param_2];
	mov.u32 	%r1, %tid.x;
	setp.eq.s32 	%p1, %r1, 0;
	mov.f32 	%f9, 0f00000000;
	@%p1 bra 	$L__BB0_2;
	cvta.to.global.u64 	%rd3, %rd2;
	add.s32 	%r9, %r1, -1;
	mul.wide.u32 	%rd4, %r9, 4;
	add.s64 	%rd5, %rd3, %rd4;
	ld.global.f32 	%f9, [%rd5];
$L__BB0_2:
	shl.b32 	%r11, %r1, 2;
	mov.u32 	%r12, temp;
	add.s32 	%r2, %r12, %r11;
	st.shared.f32 	[%r2], %f9;
	bar.sync 	0;
	setp.lt.s32 	%p2, %r8, 2;
	mov.b32 	%r34, 0;
	@%p2 bra 	$L__BB0_8;
	mov.b32 	%r33, 0;
	mov.b32 	%r32, 1;
$L__BB0_4:
	xor.b32  	%r34, %r33, 1;
	setp.lt.u32 	%p3, %r1, %r32;
	@%p3 bra 	$L__BB0_6;
	mad.lo.s32 	%r15, %r33, %r8, %r1;
	sub.s32 	%r16, %r15, %r32;
	shl.b32 	%r17, %r16, 2;
	add.s32 	%r19, %r12, %r17;
	ld.shared.f32 	%f4, [%r19];
	mul.lo.s32 	%r20, %r34, %r8;
	shl.b32 	%r21, %r20, 2;
	add.s32 	%r22, %r2, %r21;
	ld.shared.f32 	%f5, [%r22];
	add.f32 	%f6, %f4, %f5;
	st.shared.f32 	[%r22], %f6;
	bra.uni 	$L__BB0_7;
$L__BB0_6:
	mul.lo.s32 	%r23, %r33, %r8;
	shl.b32 	%r24, %r23, 2;
	add.s32 	%r25, %r2, %r24;
	ld.shared.f32 	%f7, [%r25];
	mul.lo.s32 	%r26, %r34, %r8;
	shl.b32 	%r27, %r26, 2;
	add.s32 	%r28, %r2, %r27;
	st.shared.f32 	[%r28], %f7;
$L__BB0_7:
	bar.sync 	0;
	shl.b32 	%r32, %r32, 1;
	setp.lt.s32 	%p4, %r32, %r8;
	mov.u32 	%r33, %r34;
	@%p4 bra 	$L__BB0_4;
$L__BB0_8:
	cvta.to.global.u64 	%rd6, %rd1;
	mul.lo.s32 	%r29, %r34, %r8;
	shl.b32 	%r30, %r29, 2;
	add.s32 	%r31, %r2, %r30;
	ld.shared.f32 	%f8, [%r31];
	mul.wide.u32 	%rd7, %r1, 4;
	add.s64 	%rd8, %rd6, %rd7;
	st.global.f32 	[%rd8], %f8;
	ret;

}
	// .globl	_Z7prescanPfS_i
.visible .entry _Z7prescanPfS_i(
	.param .u64 .ptr .align 1 _Z7prescanPfS_i_param_0,
	.param .u64 .ptr .align 1 _Z7prescanPfS_i_param_1,
	.param .u32 _Z7prescanPfS_i_param_2
)
{
	.reg .pred 	%p<8>;
	.reg .b32 	%r<42>;
	.reg .b32 	%f<11>;
	.reg .b64 	%rd<9>;

	ld.param.u64 	%rd1, [_Z7prescanPfS_i_param_0];
	ld.param.u64 	%rd2, [_Z7prescanPfS_i_param_1];
	ld.param.u32 	%r15, [_Z7prescanPfS_i_param_2];
	cvta.to.global.u64 	%rd3, %rd2;
	mov.u32 	%r1, %tid.x;
	shl.b32 	%r2, %r1, 1;
	mul.wide.u32 	%rd4, %r2, 4;
	add.s64 	%rd5, %rd3, %rd4;
	ld.global.f32 	%f1, [%rd5];
	shl.b32 	%r17, %r1, 3;
	mov.u32 	%r18, temp;
	add.s32 	%r3, %r18, %r17;
	or.b32  	%r4, %r2, 1;
	ld.global.f32 	%f2, [%rd5+4];
	st.shared.v2.f32 	[%r3], {%f1, %f2};
	shr.s32 	%r37, %r15, 1;
	setp.lt.s32 	%p1, %r37, 1;
	mov.b32 	%r39, 1;
	@%p1 bra 	$L__BB1_5;
	mov.b32 	%r39, 1;
$L__BB1_2:
	bar.sync 	0;
	setp.ge.s32 	%p2, %r1, %r37;
	@%p2 bra 	$L__BB1_4;
	mul.lo.s32 	%r20, %r39, %r4;
	shl.b32 	%r21, %r20, 2;
	add.s32 	%r23, %r18, %r21;
	ld.shared.f32 	%f3, [%r23+-4];
	shl.b32 	%r24, %r39, 2;
	add.s32 	%r25, %r23, %r24;
	ld.shared.f32 	%f4, [%r25+-4];
	add.f32 	%f5, %f3, %f4;
	st.shared.f32 	[%r25+-4], %f5;
$L__BB1_4:
	shl.b32 	%r39, %r39, 1;
	shr.u32 	%r9, %r37, 1;
	setp.gt.u32 	%p3, %r37, 1;
	mov.u32 	%r37, %r9;
	@%p3 bra 	$L__BB1_2;
$L__BB1_5:
	setp.ne.s32 	%p4, %r1, 0;
	@%p4 bra 	$L__BB1_7;
	shl.b32 	%r26, %r15, 2;
	add.s32 	%r28, %r18, %r26;
	mov.b32 	%r29, 0;
	st.shared.u32 	[%r28+-4], %r29;
$L__BB1_7:
	setp.lt.s32 	%p5, %r15, 2;
	@%p5 bra 	$L__BB1_12;
	mov.b32 	%r40, 1;
$L__BB1_9:
	shr.u32 	%r39, %r39, 1;
	bar.sync 	0;
	setp.ge.u32 	%p6, %r1, %r40;
	@%p6 bra 	$L__BB1_11;
	mul.lo.s32 	%r31, %r39, %r4;
	shl.b32 	%r32, %r31, 2;
	add.s32 	%r34, %r18, %r32;
	ld.shared.f32 	%f6, [%r34+-4];
	shl.b32 	%r35, %r39, 2;
	add.s32 	%r36, %r34, %r35;
	ld.shared.f32 	%f7, [%r36+-4];
	st.shared.f32 	[%r34+-4], %f7;
	add.f32 	%f8, %f6, %f7;
	st.shared.f32 	[%r36+-4], %f8;
$L__BB1_11:
	shl.b32 	%r40, %r40, 1;
	setp.lt.s32 	%p7, %r40, %r15;
	@%p7 bra 	$L__BB1_9;
$L__BB1_12:
	cvta.to.global.u64 	%rd6, %rd1;
	bar.sync 	0;
	ld.shared.v2.f32 	{%f9, %f10}, [%r3];
	add.s64 	%rd8, %rd6, %rd4;
	st.global.f32 	[%rd8], %f9;
	st.global.f32 	[%rd8+4], %f10;
	ret;

}


// ===== COMPILED SASS (sm_100) =====

	.target	sm_100

	.elftype	@"ET_EXEC"


//--------------------- .note.nv.tkinfo           --------------------------
	.section	.note.nv.tkinfo,"",@"SHT_NOTE"
	.sectionflags	@"SHF_NOTE_NV_TKINFO"
	.tkinfo
        /*0018*/ 	.word	0x00000002
        /*0030*/ 	.string	""
        /*0030*/ 	.string	"ptxas"
        /*0030*/ 	.string	"Cuda compilation tools, release 13.0, V13.0.88"
        /*0030*/ 	.string	"Build cuda_13.0.r13.0/compiler.36424714_0"
        /*0030*/ 	.string	"-arch sm_100 -m 64 "



//--------------------- .note.nv.cuinfo           --------------------------
	.section	.note.nv.cuinfo,"",@"SHT_NOTE"
	.sectionflags	@"SHF_NOTE_NV_CUINFO"
        /*0018*/ 	.short	0x0002
        /*001a*/ 	.short	0x0064
        /*001c*/ 	.short	0x0082
	.zero		2


//--------------------- .nv.info                  --------------------------
	.section	.nv.info,"",@"SHT_CUDA_INFO"
	.align	4


	//----- nvinfo : EIATTR_REGCOUNT
	.align		4
        /*0000*/ 	.byte	0x04, 0x2f
        /*0002*/ 	.short	(.L_1 - .L_0)
	.align		4
.L_0:
        /*0004*/ 	.word	index@(_Z4scanPfS_i)
        /*0008*/ 	.word	0x0000000c


	//----- nvinfo : EIATTR_FRAME_SIZE
	.align		4
.L_1:
        /*000c*/ 	.byte	0x04, 0x11
        /*000e*/ 	.short	(.L_3 - .L_2)
	.align		4
.L_2:
        /*0010*/ 	.word	index@(_Z4scanPfS_i)
        /*0014*/ 	.word	0x00000000


	//----- nvinfo : EIATTR_REGCOUNT
	.align		4
.L_3:
        /*0018*/ 	.byte	0x04, 0x2f
        /*001a*/ 	.short	(.L_5 - .L_4)
	.align		4
.L_4:
        /*001c*/ 	.word	index@(_Z7prescanPfS_i)
        /*0020*/ 	.word	0x0000000d


	//----- nvinfo : EIATTR_FRAME_SIZE
	.align		4
.L_5:
        /*0024*/ 	.byte	0x04, 0x11
        /*0026*/ 	.short	(.L_7 - .L_6)
	.align		4
.L_6:
        /*0028*/ 	.word	index@(_Z7prescanPfS_i)
        /*002c*/ 	.word	0x00000000


	//----- nvinfo : EIATTR_MIN_STACK_SIZE
	.align		4
.L_7:
        /*0030*/ 	.byte	0x04, 0x12
        /*0032*/ 	.short	(.L_9 - .L_8)
	.align		4
.L_8:
        /*0034*/ 	.word	index@(_Z7prescanPfS_i)
        /*0038*/ 	.word	0x00000000


	//----- nvinfo : EIATTR_MIN_STACK_SIZE
	.align		4
.L_9:
        /*003c*/ 	.byte	0x04, 0x12
        /*003e*/ 	.short	(.L_11 - .L_10)
	.align		4
.L_10:
        /*0040*/ 	.word	index@(_Z4scanPfS_i)
        /*0044*/ 	.word	0x00000000
.L_11:


//--------------------- .nv.compat                --------------------------
	.section	.nv.compat,"",@"SHT_CUDA_COMPAT_INFO"
	.align	4
        /*0000*/ 	.byte	0x02, 0x09, 0x00, 0x00, 0x02, 0x02, 0x01, 0x00, 0x02, 0x05, 0x05, 0x00, 0x03, 0x07, 0x01, 0x01
        /*0010*/ 	.byte	0x02, 0x03, 0x00, 0x00, 0x02, 0x06, 0x01, 0x00, 0x04, 0x0b, 0x08, 0x00, 0x09, 0x00, 0x00, 0x00
        /*0020*/ 	.byte	0x00, 0x00, 0x00, 0x00


//--------------------- .nv.info._Z7prescanPfS_i  --------------------------
	.section	.nv.info._Z7prescanPfS_i,"",@"SHT_CUDA_INFO"
	.sectionflags	@""
	.align	4


	//----- nvinfo : EIATTR_CUDA_API_VERSION
	.align		4
        /*0000*/ 	.byte	0x04, 0x37
        /*0002*/ 	.short	(.L_13 - .L_12)
.L_12:
        /*0004*/ 	.word	0x00000082


	//----- nvinfo : EIATTR_KPARAM_INFO
	.align		4
.L_13:
        /*0008*/ 	.byte	0x04, 0x17
        /*000a*/ 	.short	(.L_15 - .L_14)
.L_14:
        /*000c*/ 	.word	0x00000000
        /*0010*/ 	.short	0x0002
        /*0012*/ 	.short	0x0010
        /*0014*/ 	.byte	0x00, 0xf0, 0x11, 0x00


	//----- nvinfo : EIATTR_KPARAM_INFO
	.align		4
.L_15:
        /*0018*/ 	.byte	0x04, 0x17
        /*001a*/ 	.short	(.L_17 - .L_16)
.L_16:
        /*001c*/ 	.word	0x00000000
        /*0020*/ 	.short	0x0001
        /*0022*/ 	.short	0x0008
        /*0024*/ 	.byte	0x00, 0xf5, 0x21, 0x00


	//----- nvinfo : EIATTR_KPARAM_INFO
	.align		4
.L_17:
        /*0028*/ 	.byte	0x04, 0x17
        /*002a*/ 	.short	(.L_19 - .L_18)
.L_18:
        /*002c*/ 	.word	0x00000000
        /*0030*/ 	.short	0x0000
        /*0032*/ 	.short	0x0000
        /*0034*/ 	.byte	0x00, 0xf5, 0x21, 0x00


	//----- nvinfo : EIATTR_SPARSE_MMA_MASK
	.align		4
.L_19:
        /*0038*/ 	.byte	0x03, 0x50
        /*003a*/ 	.short	0x0000


	//----- nvinfo : EIATTR_MAXREG_COUNT
	.align		4
        /*003c*/ 	.byte	0x03, 0x1b
        /*003e*/ 	.short	0x00ff


	//----- nvinfo : EIATTR_NUM_BARRIERS
	.align		4
        /*0040*/ 	.byte	0x02, 0x4c
        /*0042*/ 	.byte	0x01
	.zero		1


	//----- nvinfo : EIATTR_MERCURY_ISA_VERSION
	.align		4
        /*0044*/ 	.byte	0x03, 0x5f
        /*0046*/ 	.short	0x0101


	//----- nvinfo : EIATTR_VRC_CTA_INIT_COUNT
	.align		4
        /*0048*/ 	.byte	0x02, 0x4a
	.zero		1
	.zero		1


	//----- nvinfo : EIATTR_EXIT_INSTR_OFFSETS
	.align		4
        /*004c*/ 	.byte	0x04, 0x1c
        /*004e*/ 	.short	(.L_21 - .L_20)


	//   ....[0]....
.L_20:
        /*0050*/ 	.word	0x000003e0


	//----- nvinfo : EIATTR_CBANK_PARAM_SIZE
	.align		4
.L_21:
        /*0054*/ 	.byte	0x03, 0x19
        /*0056*/ 	.short	0x0014


	//----- nvinfo : EIATTR_PARAM_CBANK
	.align		4
        /*0058*/ 	.byte	0x04, 0x0a
        /*005a*/ 	.short	(.L_23 - .L_22)
	.align		4
.L_22:
        /*005c*/ 	.word	index@(.nv.constant0._Z7prescanPfS_i)
        /*0060*/ 	.short	0x0380
        /*0062*/ 	.short	0x0014


	//----- nvinfo : EIATTR_SW_WAR
	.align		4
.L_23:
        /*0064*/ 	.byte	0x04, 0x36
        /*0066*/ 	.short	(.L_25 - .L_24)
.L_24:
        /*0068*/ 	.word	0x00000008
.L_25:


//--------------------- .nv.info._Z4scanPfS_i     --------------------------
	.section	.nv.info._Z4scanPfS_i,"",@"SHT_CUDA_INFO"
	.sectionflags	@""
	.align	4


	//----- nvinfo : EIATTR_CUDA_API_VERSION
	.align		4
        /*0000*/ 	.byte	0x04, 0x37
        /*0002*/ 	.short	(.L_27 - .L_26)
.L_26:
        /*0004*/ 	.word	0x00000082


	//----- nvinfo : EIATTR_KPARAM_INFO
	.align		4
.L_27:
        /*0008*/ 	.byte	0x04, 0x17
        /*000a*/ 	.short	(.L_29 - .L_28)
.L_28:
        /*000c*/ 	.word	0x00000000
        /*0010*/ 	.short	0x0002
        /*0012*/ 	.short	0x0010
        /*0014*/ 	.byte	0x00, 0xf0, 0x11, 0x00


	//----- nvinfo : EIATTR_KPARAM_INFO
	.align		4
.L_29:
        /*0018*/ 	.byte	0x04, 0x17
        /*001a*/ 	.short	(.L_31 - .L_30)
.L_30:
        /*001c*/ 	.word	0x00000000
        /*0020*/ 	.short	0x0001
        /*0022*/ 	.short	0x0008
        /*0024*/ 	.byte	0x00, 0xf5, 0x21, 0x00


	//----- nvinfo : EIATTR_KPARAM_INFO
	.align		4
.L_31:
        /*0028*/ 	.byte	0x04, 0x17
        /*002a*/ 	.short	(.L_33 - .L_32)
.L_32:
        /*002c*/ 	.word	0x00000000
        /*0030*/ 	.short	0x0000
        /*0032*/ 	.short	0x0000
        /*0034*/ 	.byte	0x00, 0xf5, 0x21, 0x00


	//----- nvinfo : EIATTR_SPARSE_MMA_MASK
	.align		4
.L_33:
        /*0038*/ 	.byte	0x03, 0x50
        /*003a*/ 	.short	0x0000


	//----- nvinfo : EIATTR_MAXREG_COUNT
	.align		4
        /*003c*/ 	.byte	0x03, 0x1b
        /*003e*/ 	.short	0x00ff


	//----- nvinfo : EIATTR_NUM_BARRIERS
	.align		4
        /*0040*/ 	.byte	0x02, 0x4c
        /*0042*/ 	.byte	0x01
	.zero		1


	//----- nvinfo : EIATTR_MERCURY_ISA_VERSION
	.align		4
        /*0044*/ 	.byte	0x03, 0x5f
        /*0046*/ 	.short	0x0101


	//----- nvinfo : EIATTR_VRC_CTA_INIT_COUNT
	.align		4
        /*0048*/ 	.byte	0x02, 0x4a
	.zero		1
	.zero		1


	//----- nvinfo : EIATTR_EXIT_INSTR_OFFSETS
	.align		4
        /*004c*/ 	.byte	0x04, 0x1c
        /*004e*/ 	.short	(.L_35 - .L_34)


	//   ....[0]....
.L_34:
        /*0050*/ 	.word	0x000003b0


	//----- nvinfo : EIATTR_CRS_STACK_SIZE
	.align		4
.L_35:
        /*0054*/ 	.byte	0x04, 0x1e
        /*0056*/ 	.short	(.L_37 - .L_36)
.L_36:
        /*0058*/ 	.word	0x00000000


	//----- nvinfo : EIATTR_CBANK_PARAM_SIZE
	.align		4
.L_37:
        /*005c*/ 	.byte	0x03, 0x19
        /*005e*/ 	.short	0x0014


	//----- nvinfo : EIATTR_PARAM_CBANK
	.align		4
        /*0060*/ 	.byte	0x04, 0x0a
        /*0062*/ 	.short	(.L_39 - .L_38)
	.align		4
.L_38:
        /*0064*/ 	.word	index@(.nv.constant0._Z4scanPfS_i)
        /*0068*/ 	.short	0x0380
        /*006a*/ 	.short	0x0014


	//----- nvinfo : EIATTR_SW_WAR
	.align		4
.L_39:
        /*006c*/ 	.byte	0x04, 0x36
        /*006e*/ 	.short	(.L_41 - .L_40)
.L_40:
        /*0070*/ 	.word	0x00000008
.L_41:


//--------------------- .nv.callgraph             --------------------------
	.section	.nv.callgraph,"",@"SHT_CUDA_CALLGRAPH"
	.align	4
	.sectionentsize	8
	.align		4
        /*0000*/ 	.word	0x00000000
	.align		4
        /*0004*/ 	.word	0xffffffff
	.align		4
        /*0008*/ 	.word	0x00000000
	.align		4
        /*000c*/ 	.word	0xfffffffe
	.align		4
        /*0010*/ 	.word	0x00000000
	.align		4
        /*0014*/ 	.word	0xfffffffd
	.align		4
        /*0018*/ 	.word	0x00000000
	.align		4
        /*001c*/ 	.word	0xfffffffc


//--------------------- .text._Z7prescanPfS_i     --------------------------
	.section	.text._Z7prescanPfS_i,"ax",@progbits
	.align	128
        .global         _Z7prescanPfS_i
        .type           _Z7prescanPfS_i,@function
        .size           _Z7prescanPfS_i,(.L_x_11 - _Z7prescanPfS_i)
        .other          _Z7prescanPfS_i,@"STO_CUDA_ENTRY STV_DEFAULT"
_Z7prescanPfS_i:
.text._Z7prescanPfS_i:
[----:B------:R-:W-:Y:S01]  /*0000*/  LDC R1, c[0x0][0x37c] ;  /* 0x0000df00ff017b82 */ /* 0x000fe20000000800 */
[----:B------:R-:W0:Y:S07]  /*0010*/  S2R R10, SR_TID.X ;  /* 0x00000000000a7919 */ /* 0x000e2e0000002100 */
[----:B------:R-:W1:Y:S01]  /*0020*/  LDC.64 R2, c[0x0][0x388] ;  /* 0x0000e200ff027b82 */ /* 0x000e620000000a00 */
[----:B------:R-:W2:Y:S01]  /*0030*/  LDCU.64 UR8, c[0x0][0x358] ;  /* 0x00006b00ff0877ac */ /* 0x000ea20008000a00 */
[----:B------:R-:W3:Y:S06]  /*0040*/  LDCU UR6, c[0x0][0x390] ;  /* 0x00007200ff0677ac */ /* 0x000eec0008000800 */
[----:B------:R-:W4:Y:S08]  /*0050*/  S2UR UR5, SR_CgaCtaId ;  /* 0x00000000000579c3 */ /* 0x000f300000008800 */
[----:B------:R-:W5:Y:S01]  /*0060*/  LDC R8, c[0x0][0x390] ;  /* 0x0000e400ff087b82 */ /* 0x000f620000000800 */
[----:B0-----:R-:W-:-:S04]  /*0070*/  IMAD.SHL.U32 R5, R10, 0x2, RZ ;  /* 0x000000020a057824 */ /* 0x001fc800078e00ff */
[----:B-1----:R-:W-:-:S05]  /*0080*/  IMAD.WIDE.U32 R2, R5, 0x4, R2 ;  /* 0x0000000405027825 */ /* 0x002fca00078e0002 */
[----:B--2---:R-:W2:Y:S04]  /*0090*/  LDG.E R6, desc[UR8][R2.64] ;  /* 0x0000000802067981 */ /* 0x004ea8000c1e1900 */
[----:B------:R0:W2:Y:S01]  /*00a0*/  LDG.E R7, desc[UR8][R2.64+0x4] ;  /* 0x0000040802077981 */ /* 0x0000a2000c1e1900 */
[----:B------:R-:W-:Y:S01]  /*00b0*/  UMOV UR4, 0x400 ;  /* 0x0000040000047882 */ /* 0x000fe20000000000 */
[----:B------:R-:W-:Y:S01]  /*00c0*/  ISETP.NE.AND P1, PT, R10, RZ, PT ;  /* 0x000000ff0a00720c */ /* 0x000fe20003f25270 */
[----:B----4-:R-:W-:Y:S01]  /*00d0*/  ULEA UR4, UR5, UR4, 0x18 ;  /* 0x0000000405047291 */ /* 0x010fe2000f8ec0ff */
[----:B-----5:R-:W-:Y:S01]  /*00e0*/  ISETP.GE.AND P2, PT, R8, 0x2, PT ;  /* 0x000000020800780c */ /* 0x020fe20003f46270 */
[----:B---3--:R-:W-:-:S04]  /*00f0*/  USHF.R.S32.HI UR5, URZ, 0x1, UR6 ;  /* 0x00000001ff057899 */ /* 0x008fc80008011406 */
[----:B------:R-:W-:Y:S01]  /*0100*/  LEA R0, R10, UR4, 0x3 ;  /* 0x000000040a007c11 */ /* 0x000fe2000f8e18ff */
[----:B------:R-:W-:Y:S01]  /*0110*/  UISETP.GE.AND UP0, UPT, UR5, 0x1, UPT ;  /* 0x000000010500788c */ /* 0x000fe2000bf06270 */
[----:B0-----:R-:W-:Y:S01]  /*0120*/  IMAD.MOV.U32 R3, RZ, RZ, 0x1 ;  /* 0x00000001ff037424 */ /* 0x001fe200078e00ff */
[----:B------:R-:W-:Y:S02]  /*0130*/  IADD3 R2, PT, PT, R5, 0x1, RZ ;  /* 0x0000000105027810 */ /* 0x000fe40007ffe0ff */
[----:B--2---:R0:W-:Y:S05]  /*0140*/  STS.64 [R0], R6 ;  /* 0x0000000600007388 */ /* 0x0041ea0000000a00 */
[----:B------:R-:W-:Y:S05]  /*0150*/  BRA.U !UP0, `(.L_x_0) ;  /* 0x00000001083c7547 */ /* 0x000fea000b800000 */
[----:B------:R-:W-:-:S07]  /*0160*/  IMAD.MOV.U32 R3, RZ, RZ, 0x1 ;  /* 0x00000001ff037424 */ /* 0x000fce00078e00ff */
.L_x_1:
[----:B------:R-:W-:Y:S01]  /*0170*/  BAR.SYNC.DEFER_BLOCKING 0x0 ;  /* 0x0000000000007b1d */ /* 0x000fe20000010000 */
[----:B------:R-:W-:Y:S01]  /*0180*/  ISETP.GE.AND P0, PT, R10, UR5, PT ;  /* 0x000000050a007c0c */ /* 0x000fe2000bf06270 */
[----:B------:R-:W-:Y:S02]  /*0190*/  UISETP.GT.U32.AND UP0, UPT, UR5, 0x1, UPT ;  /* 0x000000010500788c */ /* 0x000fe4000bf04070 */
[----:B------:R-:W-:-:S07]  /*01a0*/  USHF.R.U32.HI UR6, URZ, 0x1, UR5 ;  /* 0x00000001ff067899 */ /* 0x000fce0008011605 */
[----:B------:R-:W-:-:S03]  /*01b0*/  UMOV UR5, UR6 ;  /* 0x0000000600057c82 */ /* 0x000fc60008000000 */
[----:B------:R-:W-:-:S05]  /*01c0*/  @!P0 IMAD R4, R2, R3, RZ ;  /* 0x0000000302048224 */ /* 0x000fca00078e02ff */
[----:B------:R-:W-:-:S04]  /*01d0*/  @!P0 LEA R4, R4, UR4, 0x2 ;  /* 0x0000000404048c11 */ /* 0x000fc8000f8e10ff */
[C---:B01----:R-:W-:Y:S01]  /*01e0*/  @!P0 LEA R6, R3.reuse, R4, 0x2 ;  /* 0x0000000403068211 */ /* 0x043fe200078e10ff */
[----:B------:R-:W-:Y:S01]  /*01f0*/  IMAD.SHL.U32 R3, R3, 0x2, RZ ;  /* 0x0000000203037824 */ /* 0x000fe200078e00ff */
[----:B------:R-:W-:Y:S04]  /*0200*/  @!P0 LDS R4, [R4+-0x4] ;  /* 0xfffffc0004048984 */ /* 0x000fe80000000800 */
[----:B------:R-:W0:Y:S02]  /*0210*/  @!P0 LDS R7, [R6+-0x4] ;  /* 0xfffffc0006078984 */ /* 0x000e240000000800 */
[----:B0-----:R-:W-:-:S05]  /*0220*/  @!P0 FADD R7, R4, R7 ;  /* 0x0000000704078221 */ /* 0x001fca0000000000 */
[----:B------:R1:W-:Y:S01]  /*0230*/  @!P0 STS [R6+-0x4], R7 ;  /* 0xfffffc0706008388 */ /* 0x0003e20000000800 */
[----:B------:R-:W-:Y:S05]  /*0240*/  BRA.U UP0, `(.L_x_1) ;  /* 0xfffffffd00c87547 */ /* 0x000fea000b83ffff */
.L_x_0:
[----:B------:R-:W-:-:S05]  /*0250*/  @!P1 LEA R4, R8, UR4, 0x2 ;  /* 0x0000000408049c11 */ /* 0x000fca000f8e10ff */
[----:B------:R2:W-:Y:S01]  /*0260*/  @!P1 STS [R4+-0x4], RZ ;  /* 0xfffffcff04009388 */ /* 0x0005e20000000800 */
[----:B------:R-:W-:Y:S05]  /*0270*/  @!P2 BRA `(.L_x_2) ;  /* 0x000000000040a947 */ /* 0x000fea0003800000 */
[----:B------:R-:W3:Y:S01]  /*0280*/  LDCU UR6, c[0x0][0x390] ;  /* 0x00007200ff0677ac */ /* 0x000ee20008000800 */
[----:B------:R-:W-:-:S05]  /*0290*/  UMOV UR5, 0x1 ;  /* 0x0000000100057882 */ /* 0x000fca0000000000 */
.L_x_3:
[----:B------:R-:W-:Y:S01]  /*02a0*/  BAR.SYNC.DEFER_BLOCKING 0x0 ;  /* 0x0000000000007b1d */ /* 0x000fe20000010000 */
[----:B------:R-:W-:Y:S01]  /*02b0*/  ISETP.GE.U32.AND P0, PT, R10, UR5, PT ;  /* 0x000000050a007c0c */ /* 0x000fe2000bf06070 */
[----:B------:R-:W-:Y:S01]  /*02c0*/  USHF.L.U32 UR5, UR5, 0x1, URZ ;  /* 0x0000000105057899 */ /* 0x000fe200080006ff */
[----:B------:R-:W-:-:S03]  /*02d0*/  SHF.R.U32.HI R3, RZ, 0x1, R3 ;  /* 0x00000001ff037819 */ /* 0x000fc60000011603 */
[----:B---3--:R-:W-:-:S08]  /*02e0*/  UISETP.GE.AND UP0, UPT, UR5, UR6, UPT ;  /* 0x000000060500728c */ /* 0x008fd0000bf06270 */
[----:B--2-4-:R-:W-:-:S05]  /*02f0*/  @!P0 IMAD R4, R2, R3, RZ ;  /* 0x0000000302048224 */ /* 0x014fca00078e02ff */
[----:B------:R-:W-:-:S04]  /*0300*/  @!P0 LEA R4, R4, UR4, 0x2 ;  /* 0x0000000404048c11 */ /* 0x000fc8000f8e10ff */
[----:B01----:R-:W-:Y:S01]  /*0310*/  @!P0 LEA R7, R3, R4, 0x2 ;  /* 0x0000000403078211 */ /* 0x003fe200078e10ff */
[----:B------:R-:W-:Y:S04]  /*0320*/  @!P0 LDS R6, [R4+-0x4] ;  /* 0xfffffc0004068984 */ /* 0x000fe80000000800 */
[----:B------:R-:W0:Y:S02]  /*0330*/  @!P0 LDS R9, [R7+-0x4] ;  /* 0xfffffc0007098984 */ /* 0x000e240000000800 */
[----:B0-----:R-:W-:Y:S02]  /*0340*/  @!P0 FADD R6, R6, R9 ;  /* 0x0000000906068221 */ /* 0x001fe40000000000 */
[----:B------:R4:W-:Y:S04]  /*0350*/  @!P0 STS [R4+-0x4], R9 ;  /* 0xfffffc0904008388 */ /* 0x0009e80000000800 */
[----:B------:R4:W-:Y:S01]  /*0360*/  @!P0 STS [R7+-0x4], R6 ;  /* 0xfffffc0607008388 */ /* 0x0009e20000000800 */
[----:B------:R-:W-:Y:S05]  /*0370*/  BRA.U !UP0, `(.L_x_3) ;  /* 0xfffffffd08c87547 */ /* 0x000fea000b83ffff */
.L_x_2:
[----:B------:R-:W-:Y:S08]  /*0380*/  BAR.SYNC.DEFER_BLOCKING 0x0 ;  /* 0x0000000000007b1d */ /* 0x000ff00000010000 */
[----:B------:R-:W3:Y:S01]  /*0390*/  LDC.64 R2, c[0x0][0x380] ;  /* 0x0000e000ff027b82 */ /* 0x000ee20000000a00 */
[----:B01--4-:R-:W0:Y:S01]  /*03a0*/  LDS.64 R6, [R0] ;  /* 0x0000000000067984 */ /* 0x013e220000000a00 */
[----:B---3--:R-:W-:-:S05]  /*03b0*/  IMAD.WIDE.U32 R2, R5, 0x4, R2 ;  /* 0x0000000405027825 */ /* 0x008fca00078e0002 */
[----:B0-----:R-:W-:Y:S04]  /*03c0*/  STG.E desc[UR8][R2.64], R6 ;  /* 0x0000000602007986 */ /* 0x001fe8000c101908 */
[----:B------:R-:W-:Y:S01]  /*03d0*/  STG.E desc[UR8][R2.64+0x4], R7 ;  /* 0x0000040702007986 */ /* 0x000fe2000c101908 */
[----:B------:R-:W-:Y:S05]  /*03e0*/  EXIT ;  /* 0x000000000000794d */ /* 0x000fea0003800000 */
.L_x_4:
[----:B------:R-:W-:-:S00]  /*03f0*/  BRA `(.L_x_4) ;  /* 0xfffffffc00fc7947 */ /* 0x000fc0000383ffff */
[----:B------:R-:W-:-:S00]  /*0400*/  NOP ;  /* 0x0000000000007918 */ /* 0x000fc00000000000 */
[----:B------:R-:W-:-:S00]  /*0410*/  NOP ;  /* 0x0000000000007918 */ /* 0x000fc00000000000 */
[----:B------:R-:W-:-:S00]  /*0420*/  NOP ;  /* 0x0000000000007918 */ /* 0x000fc00000000000 */
[----:B------:R-:W-:-:S00]  /*0430*/  NOP ;  /* 0x0000000000007918 */ /* 0x000fc00000000000 */
[----:B------:R-:W-:-:S00]  /*0440*/  NOP ;  /* 0x0000000000007918 */ /* 0x000fc00000000000 */
[----:B------:R-:W-:-:S00]  /*0450*/  NOP ;  /* 0x0000000000007918 */ /* 0x000fc00000000000 */
[----:B------:R-:W-:-:S00]  /*0460*/  NOP ;  /* 0x0000000000007918 */ /* 0x000fc00000000000 */
[----:B------:R-:W-:-:S00]  /*0470*/  NOP ;  /* 0x0000000000007918 */ /* 0x000fc00000000000 */
.L_x_11:


//--------------------- .text._Z4scanPfS_i        --------------------------
	.section	.text._Z4scanPfS_i,"ax",@progbits
	.align	128
        .global         _Z4scanPfS_i
        .type           _Z4scanPfS_i,@function
        .size           _Z4scanPfS_i,(.L_x_12 - _Z4scanPfS_i)
        .other          _Z4scanPfS_i,@"STO_CUDA_ENTRY STV_DEFAULT"
_Z4scanPfS_i:
.text._Z4scanPfS_i:
[----:B------:R-:W-:Y:S01]  /*0000*/  LDC R1, c[0x0][0x37c] ;  /* 0x0000df00ff017b82 */ /* 0x000fe20000000800 */
[----:B------:R-:W0:Y:S01]  /*0010*/  S2R R0, SR_TID.X ;  /* 0x0000000000007919 */ /* 0x000e220000002100 */
[----:B------:R-:W1:Y:S01]  /*0020*/  LDCU.64 UR6, c[0x0][0x358] ;  /* 0x00006b00ff0677ac */ /* 0x000e620008000a00 */
[----:B------:R-:W-:Y:S01]  /*0030*/  HFMA2 R4, -RZ, RZ, 0, 0 ;  /* 0x00000000ff047431 */ /* 0x000fe200000001ff */
[----:B0-----:R-:W-:-:S13]  /*0040*/  ISETP.NE.AND P0, PT, R0, RZ, PT ;  /* 0x000000ff0000720c */ /* 0x001fda0003f05270 */
[----:B------:R-:W0:Y:S01]  /*0050*/  @P0 LDC.64 R2, c[0x0][0x388] ;  /* 0x0000e200ff020b82 */ /* 0x000e220000000a00 */
[----:B------:R-:W-:-:S05]  /*0060*/  @P0 IADD3 R5, PT, PT, R0, -0x1, RZ ;  /* 0xffffffff00050810 */ /* 0x000fca0007ffe0ff */
[----:B0-----:R-:W-:-:S05]  /*0070*/  @P0 IMAD.WIDE.U32 R2, R5, 0x4, R2 ;  /* 0x0000000405020825 */ /* 0x001fca00078e0002 */
[----:B-1----:R-:W2:Y:S01]  /*0080*/  @P0 LDG.E R4, desc[UR6][R2.64] ;  /* 0x0000000602040981 */ /* 0x002ea2000c1e1900 */
[----:B------:R-:W0:Y:S01]  /*0090*/  S2UR UR5, SR_CgaCtaId ;  /* 0x00000000000579c3 */ /* 0x000e220000008800 */
[----:B------:R-:W-:Y:S01]  /*00a0*/  UMOV UR4, 0x400 ;  /* 0x0000040000047882 */ /* 0x000fe20000000000 */
[----:B------:R-:W-:Y:S01]  /*00b0*/  MOV R6, RZ ;  /* 0x000000ff00067202 */ /* 0x000fe20000000f00 */
[----:B0-----:R-:W-:Y:S01]  /*00c0*/  ULEA UR4, UR5, UR4, 0x18 ;  /* 0x0000000405047291 */ /* 0x001fe2000f8ec0ff */
[----:B------:R-:W0:Y:S05]  /*00d0*/  LDCU UR5, c[0x0][0x390] ;  /* 0x00007200ff0577ac */ /* 0x000e2a0008000800 */
[----:B------:R-:W-:Y:S01]  /*00e0*/  LEA R5, R0, UR4, 0x2 ;  /* 0x0000000400057c11 */ /* 0x000fe2000f8e10ff */
[----:B0-----:R-:W-:-:S05]  /*00f0*/  IMAD.U32 R9, RZ, RZ, UR5 ;  /* 0x00000005ff097e24 */ /* 0x001fca000f8e00ff */
[----:B------:R-:W-:Y:S01]  /*0100*/  ISETP.GE.AND P0, PT, R9, 0x2, PT ;  /* 0x000000020900780c */ /* 0x000fe20003f06270 */
[----:B--2---:R0:W-:Y:S01]  /*0110*/  STS [R5], R4 ;  /* 0x0000000405007388 */ /* 0x0041e20000000800 */
[----:B------:R-:W-:Y:S11]  /*0120*/  BAR.SYNC.DEFER_BLOCKING 0x0 ;  /* 0x0000000000007b1d */ /* 0x000ff60000010000 */
[----:B------:R-:W-:Y:S05]  /*0130*/  @!P0 BRA `(.L_x_5) ;  /* 0x0000000000848947 */ /* 0x000fea0003800000 */
[----:B------:R-:W-:Y:S01]  /*0140*/  BSSY.RECONVERGENT B0, `(.L_x_5) ;  /* 0x0000020000007945 */ /* 0x000fe20003800200 */
[----:B------:R-:W-:Y:S01]  /*0150*/  IMAD.MOV.U32 R3, RZ, RZ, RZ ;  /* 0x000000ffff037224 */ /* 0x000fe200078e00ff */
[----:B------:R-:W-:Y:S01]  /*0160*/  MOV R7, 0x1 ;  /* 0x0000000100077802 */ /* 0x000fe20000000f00 */
[----:B------:R-:W1:Y:S06]  /*0170*/  LDCU UR5, c[0x0][0x390] ;  /* 0x00007200ff0577ac */ /* 0x000e6c0008000800 */
.L_x_9:
[----:B------:R-:W-:Y:S01]  /*0180*/  ISETP.GE.U32.AND P0, PT, R0, R7, PT ;  /* 0x000000070000720c */ /* 0x000fe20003f06070 */
[----:B------:R-:W-:Y:S01]  /*0190*/  BSSY.RECONVERGENT B1, `(.L_x_6) ;  /* 0x0000015000017945 */ /* 0x000fe20003800200 */
[----:B------:R-:W-:-:S11]  /*01a0*/  LOP3.LUT R6, R3, 0x1, RZ, 0x3c, !PT ;  /* 0x0000000103067812 */ /* 0x000fd600078e3cff */
[----:B------:R-:W-:Y:S05]  /*01b0*/  @!P0 BRA `(.L_x_7) ;  /* 0x00000000002c8947 */ /* 0x000fea0003800000 */
[----:B-1----:R-:W-:-:S04]  /*01c0*/  IMAD.U32 R9, RZ, RZ, UR5 ;  /* 0x00000005ff097e24 */ /* 0x002fc8000f8e00ff */
[-C--:B------:R-:W-:Y:S02]  /*01d0*/  IMAD R2, R3, R9.reuse, R0 ;  /* 0x0000000903027224 */ /* 0x080fe400078e0200 */
[----:B0-----:R-:W-:-:S03]  /*01e0*/  IMAD R4, R6, R9, RZ ;  /* 0x0000000906047224 */ /* 0x001fc600078e02ff */
[----:B------:R-:W-:Y:S01]  /*01f0*/  IADD3 R2, PT, PT, R2, -R7, RZ ;  /* 0x8000000702027210 */ /* 0x000fe20007ffe0ff */
[----:B------:R-:W-:-:S03]  /*0200*/  IMAD R4, R4, 0x4, R5 ;  /* 0x0000000404047824 */ /* 0x000fc600078e0205 */
[----:B------:R-:W-:Y:S02]  /*0210*/  LEA R2, R2, UR4, 0x2 ;  /* 0x0000000402027c11 */ /* 0x000fe4000f8e10ff */
[----:B------:R-:W-:Y:S04]  /*0220*/  LDS R3, [R4] ;  /* 0x0000000004037984 */ /* 0x000fe80000000800 */
[----:B------:R-:W0:Y:S02]  /*0230*/  LDS R2, [R2] ;  /* 0x0000000002027984 */ /* 0x000e240000000800 */
[----:B0-----:R-:W-:-:S05]  /*0240*/  FADD R3, R2, R3 ;  /* 0x0000000302037221 */ /* 0x001fca0000000000 */
[----:B------:R0:W-:Y:S01]  /*0250*/  STS [R4], R3 ;  /* 0x0000000304007388 */ /* 0x0001e20000000800 */
[----:B------:R-:W-:Y:S05]  /*0260*/  BRA `(.L_x_8) ;  /* 0x00000000001c7947 */ /* 0x000fea0003800000 */
.L_x_7:
[----:B-1----:R-:W-:-:S05]  /*0270*/  MOV R9, UR5 ;  /* 0x0000000500097c02 */ /* 0x002fca0008000f00 */
[-C--:B------:R-:W-:Y:S02]  /*0280*/  IMAD R2, R3, R9.reuse, RZ ;  /* 0x0000000903027224 */ /* 0x080fe400078e02ff */
[----:B0-----:R-:W-:Y:S02]  /*0290*/  IMAD R4, R6, R9, RZ ;  /* 0x0000000906047224 */ /* 0x001fe400078e02ff */
[----:B------:R-:W-:-:S03]  /*02a0*/  IMAD R2, R2, 0x4, R5 ;  /* 0x0000000402027824 */ /* 0x000fc600078e0205 */
[----:B------:R-:W-:-:S03]  /*02b0*/  LEA R3, R4, R5, 0x2 ;  /* 0x0000000504037211 */ /* 0x000fc600078e10ff */
[----:B------:R-:W0:Y:S04]  /*02c0*/  LDS R2, [R2] ;  /* 0x0000000002027984 */ /* 0x000e280000000800 */
[----:B0-----:R1:W-:Y:S02]  /*02d0*/  STS [R3], R2 ;  /* 0x0000000203007388 */ /* 0x0013e40000000800 */
.L_x_8:
[----:B------:R-:W-:Y:S05]  /*02e0*/  BSYNC.RECONVERGENT B1 ;  /* 0x0000000000017941 */ /* 0x000fea0003800200 */
.L_x_6:
[----:B------:R-:W-:Y:S01]  /*02f0*/  IMAD.SHL.U32 R7, R7, 0x2, RZ ;  /* 0x0000000207077824 */ /* 0x000fe200078e00ff */
[----:B------:R-:W-:Y:S01]  /*0300*/  BAR.SYNC.DEFER_BLOCKING 0x0 ;  /* 0x0000000000007b1d */ /* 0x000fe20000010000 */
[----:B01----:R-:W-:-:S03]  /*0310*/  MOV R3, R6 ;  /* 0x0000000600037202 */ /* 0x003fc60000000f00 */
[----:B------:R-:W-:-:S13]  /*0320*/  ISETP.GE.AND P0, PT, R7, R9, PT ;  /* 0x000000090700720c */ /* 0x000fda0003f06270 */
[----:B------:R-:W-:Y:S05]  /*0330*/  @!P0 BRA `(.L_x_9) ;  /* 0xfffffffc00908947 */ /* 0x000fea000383ffff */
[----:B------:R-:W-:Y:S05]  /*0340*/  BSYNC.RECONVERGENT B0 ;  /* 0x0000000000007941 */ /* 0x000fea0003800200 */
.L_x_5:
[----:B------:R-:W-:Y:S01]  /*0350*/  IMAD R6, R6, R9, RZ ;  /* 0x0000000906067224 */ /* 0x000fe200078e02ff */
[----:B------:R-:W1:Y:S03]  /*0360*/  LDC.64 R2, c[0x0][0x380] ;  /* 0x0000e000ff027b82 */ /* 0x000e660000000a00 */
[----:B------:R-:W-:-:S05]  /*0370*/  IMAD R6, R6, 0x4, R5 ;  /* 0x0000000406067824 */ /* 0x000fca00078e0205 */
[----:B0-----:R-:W0:Y:S01]  /*0380*/  LDS R5, [R6] ;  /* 0x0000000006057984 */ /* 0x001e220000000800 */
[----:B-1----:R-:W-:-:S05]  /*0390*/  IMAD.WIDE.U32 R2, R0, 0x4, R2 ;  /* 0x0000000400027825 */ /* 0x002fca00078e0002 */
[----:B0-----:R-:W-:Y:S01]  /*03a0*/  STG.E desc[UR6][R2.64], R5 ;  /* 0x0000000502007986 */ /* 0x001fe2000c101906 */
[----:B------:R-:W-:Y:S05]  /*03b0*/  EXIT ;  /* 0x000000000000794d */ /* 0x000fea0003800000 */
.L_x_10:
        /* <DEDUP_REMOVED lines=12> */
.L_x_12:


//--------------------- .nv.shared._Z7prescanPfS_i --------------------------
	.section	.nv.shared._Z7prescanPfS_i,"aw",@nobits
	.sectionflags	@""
	.align	16
	.zero		1024


//--------------------- .nv.shared.reserved.0     --------------------------
	.section	.nv.shared.reserved.0,"aw",@nobits
	.weak		__nv_reservedSMEM_offset_0_alias
	.size		__nv_reservedSMEM_offset_0_alias, 0, 64
	.other		__nv_reservedSMEM_offset_0_alias,@"STO_CUDA_RESERVED_SHARED STV_DEFAULT"
__nv_reservedSMEM_offset_0_alias:
	.zero		0
	.zero		64


//--------------------- .nv.shared._Z4scanPfS_i   --------------------------
	.section	.nv.shared._Z4scanPfS_i,"aw",@nobits
	.sectionflags	@""
	.align	16
	.zero		1024


//--------------------- .nv.constant0._Z7prescanPfS_i --------------------------
	.section	.nv.constant0._Z7prescanPfS_i,"a",@progbits
	.sectionflags	@""
	.align	4
.nv.constant0._Z7prescanPfS_i:
	.zero		916


//--------------------- .nv.constant0._Z4scanPfS_i --------------------------
	.section	.nv.constant0._Z4scanPfS_i,"a",@progbits
	.sectionflags	@""
	.align	4
.nv.constant0._Z4scanPfS_i:
	.zero		916


//--------------------- SYMBOLS --------------------------

	.type		.nv.reservedSmem.offset0,@object
	.size		.nv.reservedSmem.offset0,0x4
	.type		.nv.reservedSmem.cap,@object
	.size		.nv.reservedSmem.cap,0x4
